	.headerflags	@"EF_CUDA_TEXMODE_UNIFIED EF_CUDA_64BIT_ADDRESS EF_CUDA_ACCELERATORS EF_CUDA_SM90 EF_CUDA_VIRTUAL_SM(EF_CUDA_SM90)"
	.elftype	@"ET_EXEC"


//--------------------- .nv.info                  --------------------------
	.section	.nv.info,"",@"SHT_CUDA_INFO"
	.align	4


	//----- nvinfo : EIATTR_REGCOUNT
	.align		4
        /*0000*/ 	.byte	0x04, 0x2f
        /*0002*/ 	.short	(.L_3 - .L_2)
	.align		4
.L_2:
        /*0004*/ 	.word	index@(triton_poi_fused__native_batch_norm_legit_no_training_leaky_relu_6)
        /*0008*/ 	.word	0x00000010


	//----- nvinfo : EIATTR_MIN_STACK_SIZE
	.align		4
.L_3:
        /*000c*/ 	.byte	0x04, 0x12
        /*000e*/ 	.short	(.L_5 - .L_4)
	.align		4
.L_4:
        /*0010*/ 	.word	index@(triton_poi_fused__native_batch_norm_legit_no_training_leaky_relu_6)
        /*0014*/ 	.word	0x00000000


	//----- nvinfo : EIATTR_FRAME_SIZE
	.align		4
.L_5:
        /*0018*/ 	.byte	0x04, 0x11
        /*001a*/ 	.short	(.L_7 - .L_6)
	.align		4
.L_6:
        /*001c*/ 	.word	index@(triton_poi_fused__native_batch_norm_legit_no_training_leaky_relu_6)
        /*0020*/ 	.word	0x00000000


	//----- nvinfo : EIATTR_MIN_STACK_SIZE
	.align		4
.L_7:
        /*0024*/ 	.byte	0x04, 0x12
        /*0026*/ 	.short	(.L_9 - .L_8)
	.align		4
.L_8:
        /*0028*/ 	.word	index@(triton_poi_fused__native_batch_norm_legit_no_training_leaky_relu_6)
        /*002c*/ 	.word	0x00000000
.L_9:


//--------------------- .nv.info.triton_poi_fused__native_batch_norm_legit_no_training_leaky_relu_6 --------------------------
	.section	.nv.info.triton_poi_fused__native_batch_norm_legit_no_training_leaky_relu_6,"",@"SHT_CUDA_INFO"
	.sectionflags	@""
	.align	4


	//----- nvinfo : EIATTR_CUDA_API_VERSION
	.align		4
        /*0000*/ 	.byte	0x04, 0x37
        /*0002*/ 	.short	(.L_11 - .L_10)
.L_10:
        /*0004*/ 	.word	0x0000007c


	//----- nvinfo : EIATTR_KPARAM_INFO
	.align		4
.L_11:
        /*0008*/ 	.byte	0x04, 0x17
        /*000a*/ 	.short	(.L_13 - .L_12)
.L_12:
        /*000c*/ 	.word	0x00000000
        /*0010*/ 	.short	0x0006
        /*0012*/ 	.short	0x0030
        /*0014*/ 	.byte	0x00, 0xf0, 0x11, 0x00


	//----- nvinfo : EIATTR_KPARAM_INFO
	.align		4
.L_13:
        /*0018*/ 	.byte	0x04, 0x17
        /*001a*/ 	.short	(.L_15 - .L_14)
.L_14:
        /*001c*/ 	.word	0x00000000
        /*0020*/ 	.short	0x0005
        /*0022*/ 	.short	0x0028
        /*0024*/ 	.byte	0x00, 0xf4, 0x21, 0x00


	//----- nvinfo : EIATTR_KPARAM_INFO
	.align		4
.L_15:
        /*0028*/ 	.byte	0x04, 0x17
        /*002a*/ 	.short	(.L_17 - .L_16)
.L_16:
        /*002c*/ 	.word	0x00000000
        /*0030*/ 	.short	0x0004
        /*0032*/ 	.short	0x0020
        /*0034*/ 	.byte	0x00, 0xf4, 0x21, 0x00


	//----- nvinfo : EIATTR_KPARAM_INFO
	.align		4
.L_17:
        /*0038*/ 	.byte	0x04, 0x17
        /*003a*/ 	.short	(.L_19 - .L_18)
.L_18:
        /*003c*/ 	.word	0x00000000
        /*0040*/ 	.short	0x0003
        /*0042*/ 	.short	0x0018
        /*0044*/ 	.byte	0x00, 0xf4, 0x21, 0x00


	//----- nvinfo : EIATTR_KPARAM_INFO
	.align		4
.L_19:
        /*0048*/ 	.byte	0x04, 0x17
        /*004a*/ 	.short	(.L_21 - .L_20)
.L_20:
        /*004c*/ 	.word	0x00000000
        /*0050*/ 	.short	0x0002
        /*0052*/ 	.short	0x0010
        /*0054*/ 	.byte	0x00, 0xf4, 0x21, 0x00


	//----- nvinfo : EIATTR_KPARAM_INFO
	.align		4
.L_21:
        /*0058*/ 	.byte	0x04, 0x17
        /*005a*/ 	.short	(.L_23 - .L_22)
.L_22:
        /*005c*/ 	.word	0x00000000
        /*0060*/ 	.short	0x0001
        /*0062*/ 	.short	0x0008
        /*0064*/ 	.byte	0x00, 0xf4, 0x21, 0x00


	//----- nvinfo : EIATTR_KPARAM_INFO
	.align		4
.L_23:
        /*0068*/ 	.byte	0x04, 0x17
        /*006a*/ 	.short	(.L_25 - .L_24)
.L_24:
        /*006c*/ 	.word	0x00000000
        /*0070*/ 	.short	0x0000
        /*0072*/ 	.short	0x0000
        /*0074*/ 	.byte	0x00, 0xf4, 0x21, 0x00


	//----- nvinfo : EIATTR_SPARSE_MMA_MASK
	.align		4
.L_25:
        /*0078*/ 	.byte	0x03, 0x50
        /*007a*/ 	.short	0x0000


	//----- nvinfo : EIATTR_MAXREG_COUNT
	.align		4
        /*007c*/ 	.byte	0x03, 0x1b
        /*007e*/ 	.short	0x00ff


	//----- nvinfo : EIATTR_EXIT_INSTR_OFFSETS
	.align		4
        /*0080*/ 	.byte	0x04, 0x1c
        /*0082*/ 	.short	(.L_27 - .L_26)


	//   ....[0]....
.L_26:
        /*0084*/ 	.word	0x00000350


	//----- nvinfo : EIATTR_REQNTID
	.align		4
.L_27:
        /*0088*/ 	.byte	0x04, 0x10
        /*008a*/ 	.short	(.L_29 - .L_28)
.L_28:
        /*008c*/ 	.word	0x00000080
        /*0090*/ 	.word	0x00000001
        /*0094*/ 	.word	0x00000001


	//----- nvinfo : EIATTR_CBANK_PARAM_SIZE
	.align		4
.L_29:
        /*0098*/ 	.byte	0x03, 0x19
        /*009a*/ 	.short	0x0034


	//----- nvinfo : EIATTR_PARAM_CBANK
	.align		4
        /*009c*/ 	.byte	0x04, 0x0a
        /*009e*/ 	.short	(.L_31 - .L_30)
	.align		4
.L_30:
        /*00a0*/ 	.word	index@(.nv.constant0.triton_poi_fused__native_batch_norm_legit_no_training_leaky_relu_6)
        /*00a4*/ 	.short	0x0210
        /*00a6*/ 	.short	0x0034


	//----- nvinfo : EIATTR_SW_WAR
	.align		4
.L_31:
        /*00a8*/ 	.byte	0x04, 0x36
        /*00aa*/ 	.short	(.L_33 - .L_32)
.L_32:
        /*00ac*/ 	.word	0x00000008
.L_33:


//--------------------- .nv.callgraph             --------------------------
	.section	.nv.callgraph,"",@"SHT_CUDA_CALLGRAPH"
	.align	4
	.sectionentsize	8
	.align		4
        /*0000*/ 	.word	0x00000000
	.align		4
        /*0004*/ 	.word	0xffffffff
	.align		4
        /*0008*/ 	.word	0x00000000
	.align		4
        /*000c*/ 	.word	0xfffffffe
	.align		4
        /*0010*/ 	.word	0x00000000
	.align		4
        /*0014*/ 	.word	0xfffffffd
	.align		4
        /*0018*/ 	.word	0x00000000
	.align		4
        /*001c*/ 	.word	0xfffffffc


//--------------------- .nv.constant4             --------------------------
	.section	.nv.constant4,"a",@progbits
	.align	8
	.align		8
.nv.constant4:
        /*0000*/ 	.dword	_$_str
	.align		8
        /*0008*/ 	.dword	_$_str_$_2


//--------------------- .text.triton_poi_fused__native_batch_norm_legit_no_training_leaky_relu_6 --------------------------
	.section	.text.triton_poi_fused__native_batch_norm_legit_no_training_leaky_relu_6,"ax",@progbits
	.align	128
        .global         triton_poi_fused__native_batch_norm_legit_no_training_leaky_relu_6
        .type           triton_poi_fused__native_batch_norm_legit_no_training_leaky_relu_6,@function
        .size           triton_poi_fused__native_batch_norm_legit_no_training_leaky_relu_6,(.L_x_1 - triton_poi_fused__native_batch_norm_legit_no_training_leaky_relu_6)
        .other          triton_poi_fused__native_batch_norm_legit_no_training_leaky_relu_6,@"STO_CUDA_ENTRY STV_DEFAULT"
triton_poi_fused__native_batch_norm_legit_no_training_leaky_relu_6:
.text.triton_poi_fused__native_batch_norm_legit_no_training_leaky_relu_6:
[----:B------:R-:W-:Y:S01]  /*0000*/  LDC R1, c[0x0][0x28] ;  /* 0x00000a00ff017b82 */ /* 0x000fe20000000800 */
[----:B------:R-:W1:Y:S07]  /*0010*/  S2R R0, SR_TID.X ;  /* 0x0000000000007919 */ /* 0x000e6e0000002100 */
[----:B------:R-:W2:Y:S01]  /*0020*/  LDC.64 R6, c[0x0][0x228] ;  /* 0x00008a00ff067b82 */ /* 0x000ea20000000a00 */
[----:B------:R-:W-:Y:S01]  /*0030*/  ULDC.64 UR4, c[0x0][0x208] ;  /* 0x0000820000047ab9 */ /* 0x000fe20000000a00 */
[----:B------:R-:W3:Y:S06]  /*0040*/  S2R R5, SR_CTAID.X ;  /* 0x0000000000057919 */ /* 0x000eec0000002500 */
[----:B------:R-:W4:Y:S08]  /*0050*/  LDC.64 R8, c[0x0][0x230] ;  /* 0x00008c00ff087b82 */ /* 0x000f300000000a00 */
[----:B------:R-:W5:Y:S01]  /*0060*/  LDC.64 R10, c[0x0][0x238] ;  /* 0x00008e00ff0a7b82 */ /* 0x000f620000000a00 */
[----:B-1----:R-:W-:-:S02]  /*0070*/  SHF.L.U32 R0, R0, 0x1, RZ ;  /* 0x0000000100007819 */ /* 0x002fc400000006ff */
[----:B---3--:R-:W-:Y:S02]  /*0080*/  SHF.R.S32.HI R3, RZ, 0x17, R5 ;  /* 0x00000017ff037819 */ /* 0x008fe40000011405 */
[----:B------:R-:W-:Y:S02]  /*0090*/  LOP3.LUT R0, R0, 0xfe, RZ, 0xc0, !PT ;  /* 0x000000fe00007812 */ /* 0x000fe400078ec0ff */
[----:B------:R-:W-:Y:S02]  /*00a0*/  SGXT R3, R3, 0x1 ;  /* 0x000000010303781a */ /* 0x000fe40000000200 */
[----:B------:R-:W-:Y:S02]  /*00b0*/  LEA R0, R5, R0, 0x8 ;  /* 0x0000000005007211 */ /* 0x000fe400078e40ff */
[----:B------:R-:W1:Y:S02]  /*00c0*/  LDC.64 R4, c[0x0][0x220] ;  /* 0x00008800ff047b82 */ /* 0x000e640000000a00 */
[----:B------:R-:W-:-:S04]  /*00d0*/  LEA.HI R3, R3, R0, RZ, 0x8 ;  /* 0x0000000003037211 */ /* 0x000fc800078f40ff */
[----:B------:R-:W-:-:S04]  /*00e0*/  SHF.R.S32.HI R3, RZ, 0x8, R3 ;  /* 0x00000008ff037819 */ /* 0x000fc80000011403 */
[----:B------:R-:W-:-:S04]  /*00f0*/  LEA.HI R2, R3, R3, RZ, 0x2 ;  /* 0x0000000303027211 */ /* 0x000fc800078f10ff */
[----:B------:R-:W-:-:S04]  /*0100*/  LOP3.LUT R2, R2, 0xfffffffc, RZ, 0xc0, !PT ;  /* 0xfffffffc02027812 */ /* 0x000fc800078ec0ff */
[----:B------:R-:W-:Y:S02]  /*0110*/  IADD3 R13, R3, -R2, RZ ;  /* 0x80000002030d7210 */ /* 0x000fe40007ffe0ff */
[----:B------:R-:W3:Y:S03]  /*0120*/  LDC.64 R2, c[0x0][0x218] ;  /* 0x00008600ff027b82 */ /* 0x000ee60000000a00 */
[----:B--2---:R-:W-:-:S06]  /*0130*/  IMAD.WIDE R6, R13, 0x4, R6 ;  /* 0x000000040d067825 */ /* 0x004fcc00078e0206 */
[----:B------:R-:W2:Y:S01]  /*0140*/  LDG.E.EL R6, desc[UR4][R6.64] ;  /* 0x0000000406067981 */ /* 0x000ea2000c2e1900 */
[----:B-1----:R-:W-:-:S06]  /*0150*/  IMAD.WIDE R4, R13, 0x4, R4 ;  /* 0x000000040d047825 */ /* 0x002fcc00078e0204 */
[----:B------:R-:W2:Y:S01]  /*0160*/  LDG.E.EL R4, desc[UR4][R4.64] ;  /* 0x0000000404047981 */ /* 0x000ea2000c2e1900 */
[----:B---3--:R-:W-:-:S06]  /*0170*/  IMAD.WIDE R2, R0, 0x4, R2 ;  /* 0x0000000400027825 */ /* 0x008fcc00078e0202 */
[----:B------:R-:W3:Y:S01]  /*0180*/  LDG.E.64 R2, desc[UR4][R2.64] ;  /* 0x0000000402027981 */ /* 0x000ee2000c1e1b00 */
[----:B----4-:R-:W-:-:S04]  /*0190*/  IMAD.WIDE R8, R13, 0x4, R8 ;  /* 0x000000040d087825 */ /* 0x010fc800078e0208 */
[----:B-----5:R-:W-:Y:S02]  /*01a0*/  IMAD.WIDE R10, R13, 0x4, R10 ;  /* 0x000000040d0a7825 */ /* 0x020fe400078e020a */
[----:B------:R-:W4:Y:S04]  /*01b0*/  LDG.E.EL R8, desc[UR4][R8.64] ;  /* 0x0000000408087981 */ /* 0x000f28000c2e1900 */
[----:B------:R-:W4:Y:S01]  /*01c0*/  LDG.E.EL R11, desc[UR4][R10.64] ;  /* 0x000000040a0b7981 */ /* 0x000f22000c2e1900 */
[----:B------:R-:W-:Y:S01]  /*01d0*/  HFMA2.MMA R12, -RZ, RZ, 1.625, 0 ;  /* 0x3e800000ff0c7435 */ /* 0x000fe200000001ff */
[----:B--2---:R-:W-:-:S04]  /*01e0*/  FADD R6, R6, 9.9999997473787516356e-06 ;  /* 0x3727c5ac06067421 */ /* 0x004fc80000000000 */
[----:B------:R-:W1:Y:S02]  /*01f0*/  MUFU.SQRT R7, R6 ;  /* 0x0000000600077308 */ /* 0x000e640000002000 */
[C---:B-1----:R-:W-:Y:S02]  /*0200*/  FSETP.GT.AND P0, PT, R7.reuse, 8.50705917302346158658e+37, PT ;  /* 0x7e8000000700780b */ /* 0x042fe40003f04000 */
[----:B------:R-:W-:-:S11]  /*0210*/  FSETP.GEU.AND P1, PT, R7, 1.175494350822287508e-38, PT ;  /* 0x008000000700780b */ /* 0x000fd60003f2e000 */
[----:B------:R-:W-:-:S04]  /*0220*/  @P0 FMUL R7, R7, 0.25 ;  /* 0x3e80000007070820 */ /* 0x000fc80000400000 */
[----:B------:R-:W-:-:S06]  /*0230*/  @!P1 FMUL R7, R7, 16777216 ;  /* 0x4b80000007079820 */ /* 0x000fcc0000400000 */
[----:B------:R-:W1:Y:S01]  /*0240*/  MUFU.RCP R7, R7 ;  /* 0x0000000700077308 */ /* 0x000e620000001000 */
[----:B------:R-:W-:Y:S01]  /*0250*/  FSEL R12, R12, 1, P0 ;  /* 0x3f8000000c0c7808 */ /* 0x000fe20000000000 */
[----:B---3--:R-:W-:-:S04]  /*0260*/  FADD R5, R3, -R4 ;  /* 0x8000000403057221 */ /* 0x008fc80000000000 */
[----:B------:R-:W-:Y:S01]  /*0270*/  @!P1 FMUL R12, R12, 16777216 ;  /* 0x4b8000000c0c9820 */ /* 0x000fe20000400000 */
[----:B------:R-:W-:Y:S02]  /*0280*/  FADD R4, R2, -R4 ;  /* 0x8000000402047221 */ /* 0x000fe40000000000 */
[----:B------:R-:W2:Y:S01]  /*0290*/  LDC.64 R2, c[0x0][0x210] ;  /* 0x00008400ff027b82 */ /* 0x000ea20000000a00 */
[----:B-1----:R-:W-:-:S04]  /*02a0*/  FMUL R12, R7, R12 ;  /* 0x0000000c070c7220 */ /* 0x002fc80000400000 */
[-C--:B------:R-:W-:Y:S01]  /*02b0*/  FMUL R4, R4, R12.reuse ;  /* 0x0000000c04047220 */ /* 0x080fe20000400000 */
[----:B------:R-:W-:-:S03]  /*02c0*/  FMUL R12, R5, R12 ;  /* 0x0000000c050c7220 */ /* 0x000fc60000400000 */
[C-C-:B----4-:R-:W-:Y:S01]  /*02d0*/  FFMA R4, R8.reuse, R4, R11.reuse ;  /* 0x0000000408047223 */ /* 0x150fe2000000000b */
[----:B------:R-:W-:-:S04]  /*02e0*/  FFMA R5, R8, R12, R11 ;  /* 0x0000000c08057223 */ /* 0x000fc8000000000b */
[----:B------:R-:W-:Y:S02]  /*02f0*/  FSETP.GT.AND P0, PT, R4, RZ, PT ;  /* 0x000000ff0400720b */ /* 0x000fe40003f04000 */
[----:B------:R-:W-:Y:S01]  /*0300*/  FSETP.GT.AND P1, PT, R5, RZ, PT ;  /* 0x000000ff0500720b */ /* 0x000fe20003f24000 */
[----:B--2---:R-:W-:-:S10]  /*0310*/  IMAD.WIDE R2, R0, 0x4, R2 ;  /* 0x0000000400027825 */ /* 0x004fd400078e0202 */
[----:B------:R-:W-:Y:S02]  /*0320*/  @!P0 FMUL R4, R4, 0.10000000149011611938 ;  /* 0x3dcccccd04048820 */ /* 0x000fe40000400000 */
[----:B------:R-:W-:-:S05]  /*0330*/  @!P1 FMUL R5, R5, 0.10000000149011611938 ;  /* 0x3dcccccd05059820 */ /* 0x000fca0000400000 */
[----:B------:R-:W-:Y:S01]  /*0340*/  STG.E.64 desc[UR4][R2.64], R4 ;  /* 0x0000000402007986 */ /* 0x000fe2000c101b04 */
[----:B------:R-:W-:Y:S05]  /*0350*/  EXIT ;  /* 0x000000000000794d */ /* 0x000fea0003800000 */
.L_x_0:
[----:B------:R-:W-:-:S00]  /*0360*/  BRA `(.L_x_0) ;  /* 0xfffffffc00fc7947 */ /* 0x000fc0000383ffff */
[----:B------:R-:W-:-:S00]  /*0370*/  NOP ;  /* 0x0000000000007918 */ /* 0x000fc00000000000 */
        /* <DEDUP_REMOVED lines=8> */
.L_x_1:


//--------------------- .nv.global.init           --------------------------
	.section	.nv.global.init,"aw",@progbits
.nv.global.init:
	.type		_$_str,@object
	.size		_$_str,(_$_str_$_2 - _$_str)
_$_str:
        /*0000*/ 	.byte	0x5f, 0x5f, 0x43, 0x55, 0x44, 0x41, 0x5f, 0x46, 0x54, 0x5a, 0x00
	.type		_$_str_$_2,@object
	.size		_$_str_$_2,(.L_1 - _$_str_$_2)
_$_str_$_2:
        /*000b*/ 	.byte	0x5f, 0x5f, 0x43, 0x55, 0x44, 0x41, 0x5f, 0x50, 0x52, 0x45, 0x43, 0x5f, 0x53, 0x51, 0x52, 0x54
        /*001b*/ 	.byte	0x00
.L_1:


//--------------------- .nv.constant0.triton_poi_fused__native_batch_norm_legit_no_training_leaky_relu_6 --------------------------
	.section	.nv.constant0.triton_poi_fused__native_batch_norm_legit_no_training_leaky_relu_6,"a",@progbits
	.sectionflags	@""
	.align	4
.nv.constant0.triton_poi_fused__native_batch_norm_legit_no_training_leaky_relu_6:
	.zero		580
